//
// Generated by NVIDIA NVVM Compiler
//
// Compiler Build ID: CL-36424714
// Cuda compilation tools, release 13.0, V13.0.88
// Based on NVVM 20.0.0
//

.version 9.0
.target sm_100
.address_size 64

	// .globl	_Z16bucketSortKernelPilS_S_i
// _ZZ16bucketSortKernelPilS_S_iE11localBucket has been demoted
// _ZZ16bucketSortKernelPilS_S_iE10localCount has been demoted
// _ZZ16bucketSortKernelPilS_S_iE5split has been demoted

.visible .entry _Z16bucketSortKernelPilS_S_i(
	.param .u64 .ptr .align 1 _Z16bucketSortKernelPilS_S_i_param_0,
	.param .u64 _Z16bucketSortKernelPilS_S_i_param_1,
	.param .u64 .ptr .align 1 _Z16bucketSortKernelPilS_S_i_param_2,
	.param .u64 .ptr .align 1 _Z16bucketSortKernelPilS_S_i_param_3,
	.param .u32 _Z16bucketSortKernelPilS_S_i_param_4
)
{
	.reg .pred 	%p<31>;
	.reg .b32 	%r<134>;
	.reg .b32 	%f<3>;
	.reg .b64 	%rd<31>;
	// demoted variable
	.shared .align 4 .b8 _ZZ16bucketSortKernelPilS_S_iE11localBucket[4096];
	// demoted variable
	.shared .align 4 .u32 _ZZ16bucketSortKernelPilS_S_iE10localCount;
	// demoted variable
	.shared .align 4 .b8 _ZZ16bucketSortKernelPilS_S_iE5split[440];
	ld.param.u64 	%rd13, [_Z16bucketSortKernelPilS_S_i_param_0];
	ld.param.u64 	%rd11, [_Z16bucketSortKernelPilS_S_i_param_1];
	ld.param.u64 	%rd14, [_Z16bucketSortKernelPilS_S_i_param_2];
	ld.param.u64 	%rd12, [_Z16bucketSortKernelPilS_S_i_param_3];
	ld.param.u32 	%r58, [_Z16bucketSortKernelPilS_S_i_param_4];
	cvta.to.global.u64 	%rd1, %rd14;
	cvta.to.global.u64 	%rd2, %rd13;
	mov.u32 	%r133, %tid.x;
	mov.u32 	%r2, %ctaid.x;
	mov.u32 	%r3, %ntid.x;
	setp.ne.s32 	%p1, %r133, 0;
	@%p1 bra 	$L__BB0_4;
	mov.b32 	%r61, 0;
	st.shared.u32 	[_ZZ16bucketSortKernelPilS_S_iE10localCount], %r61;
	cvta.to.global.u64 	%rd15, %rd12;
	mov.u32 	%r62, _ZZ16bucketSortKernelPilS_S_iE5split;
	add.s32 	%r117, %r62, 8;
	add.s64 	%rd29, %rd15, 8;
	mov.b32 	%r118, 8;
$L__BB0_2:
	ld.global.u32 	%r63, [%rd29+-8];
	st.shared.u32 	[%r117+-8], %r63;
	setp.eq.s32 	%p2, %r118, 440;
	@%p2 bra 	$L__BB0_4;
	ld.global.u32 	%r64, [%rd29+-4];
	st.shared.u32 	[%r117+-4], %r64;
	ld.global.u32 	%r65, [%rd29];
	st.shared.u32 	[%r117], %r65;
	ld.global.u32 	%r66, [%rd29+4];
	st.shared.u32 	[%r117+4], %r66;
	add.s32 	%r118, %r118, 16;
	add.s64 	%rd29, %rd29, 16;
	add.s32 	%r117, %r117, 16;
	bra.uni 	$L__BB0_2;
$L__BB0_4:
	bar.sync 	0;
	cvt.u64.u32 	%rd6, %r133;
	setp.le.s64 	%p3, %rd11, %rd6;
	@%p3 bra 	$L__BB0_11;
	add.s32 	%r67, %r58, -1;
	setp.eq.s32 	%p4, %r2, %r67;
	@%p4 bra 	$L__BB0_10;
	shl.b64 	%rd16, %rd6, 2;
	add.s64 	%rd17, %rd2, %rd16;
	ld.global.u32 	%r8, [%rd17];
	shl.b32 	%r69, %r2, 2;
	mov.u32 	%r70, _ZZ16bucketSortKernelPilS_S_iE5split;
	add.s32 	%r9, %r70, %r69;
	ld.shared.u32 	%r71, [%r9];
	setp.lt.s32 	%p5, %r8, %r71;
	mov.b32 	%r119, 0;
	@%p5 bra 	$L__BB0_9;
	ld.shared.u32 	%r73, [%r9+4];
	setp.gt.s32 	%p6, %r8, %r73;
	@%p6 bra 	$L__BB0_9;
	atom.shared.add.u32 	%r119, [_ZZ16bucketSortKernelPilS_S_iE10localCount], 1;
$L__BB0_9:
	shl.b32 	%r74, %r119, 2;
	mov.u32 	%r75, _ZZ16bucketSortKernelPilS_S_iE11localBucket;
	add.s32 	%r76, %r75, %r74;
	st.shared.u32 	[%r76], %r8;
	bra.uni 	$L__BB0_11;
$L__BB0_10:
	atom.shared.add.u32 	%r77, [_ZZ16bucketSortKernelPilS_S_iE10localCount], 1;
	shl.b64 	%rd18, %rd6, 2;
	add.s64 	%rd19, %rd2, %rd18;
	ld.global.u32 	%r78, [%rd19];
	shl.b32 	%r79, %r77, 2;
	mov.u32 	%r80, _ZZ16bucketSortKernelPilS_S_iE11localBucket;
	add.s32 	%r81, %r80, %r79;
	st.shared.u32 	[%r81], %r78;
$L__BB0_11:
	bar.sync 	0;
	mov.b32 	%r120, 0;
	mov.u32 	%r91, _ZZ16bucketSortKernelPilS_S_iE11localBucket;
	mov.u32 	%r124, %r133;
$L__BB0_12:
	and.b32  	%r83, %r120, 1;
	setp.eq.b32 	%p7, %r83, 1;
	not.pred 	%p8, %p7;
	@%p8 bra 	$L__BB0_17;
	setp.gt.s32 	%p9, %r124, 1022;
	and.b32  	%r84, %r124, 1;
	setp.eq.b32 	%p10, %r84, 1;
	not.pred 	%p11, %p10;
	or.pred  	%p12, %p9, %p11;
	@%p12 bra 	$L__BB0_21;
$L__BB0_14:
	shl.b32 	%r85, %r124, 2;
	add.s32 	%r20, %r91, %r85;
	ld.shared.u32 	%r21, [%r20];
	ld.shared.u32 	%r22, [%r20+4];
	setp.le.s32 	%p13, %r21, %r22;
	@%p13 bra 	$L__BB0_16;
	cvt.rn.f32.s32 	%f1, %r21;
	st.shared.u32 	[%r20], %r22;
	cvt.rzi.s32.f32 	%r87, %f1;
	st.shared.u32 	[%r20+4], %r87;
$L__BB0_16:
	add.s32 	%r124, %r124, %r3;
	setp.lt.s32 	%p14, %r124, 1023;
	and.b32  	%r88, %r124, 1;
	setp.eq.b32 	%p15, %r88, 1;
	and.pred  	%p16, %p14, %p15;
	@%p16 bra 	$L__BB0_14;
	bra.uni 	$L__BB0_21;
$L__BB0_17:
	setp.gt.s32 	%p17, %r124, 1023;
	and.b32  	%r89, %r124, 1;
	setp.eq.b32 	%p18, %r89, 1;
	or.pred  	%p19, %p17, %p18;
	@%p19 bra 	$L__BB0_21;
$L__BB0_18:
	shl.b32 	%r90, %r124, 2;
	add.s32 	%r15, %r91, %r90;
	ld.shared.u32 	%r16, [%r15];
	ld.shared.u32 	%r17, [%r15+4];
	setp.le.s32 	%p20, %r16, %r17;
	@%p20 bra 	$L__BB0_20;
	cvt.rn.f32.s32 	%f2, %r16;
	st.shared.u32 	[%r15], %r17;
	cvt.rzi.s32.f32 	%r92, %f2;
	st.shared.u32 	[%r15+4], %r92;
$L__BB0_20:
	add.s32 	%r124, %r124, %r3;
	setp.lt.s32 	%p21, %r124, 1024;
	and.b32  	%r93, %r124, 1;
	setp.eq.b32 	%p22, %r93, 1;
	not.pred 	%p23, %p22;
	and.pred  	%p24, %p21, %p23;
	@%p24 bra 	$L__BB0_18;
$L__BB0_21:
	add.s32 	%r120, %r120, 1;
	setp.ne.s32 	%p25, %r120, 1024;
	@%p25 bra 	$L__BB0_12;
	shl.b32 	%r26, %r2, 10;
	add.s32 	%r94, %r133, %r3;
	max.u32 	%r95, %r94, 1024;
	setp.lt.u32 	%p26, %r94, 1024;
	selp.u32 	%r96, 1, 0, %p26;
	add.s32 	%r97, %r94, %r96;
	sub.s32 	%r98, %r95, %r97;
	div.u32 	%r99, %r98, %r3;
	add.s32 	%r27, %r99, %r96;
	and.b32  	%r100, %r27, 3;
	setp.eq.s32 	%p27, %r100, 3;
	@%p27 bra 	$L__BB0_25;
	add.s32 	%r101, %r27, 1;
	and.b32  	%r102, %r101, 3;
	add.s32 	%r103, %r133, %r26;
	mul.wide.u32 	%rd20, %r103, 4;
	add.s64 	%rd30, %rd1, %rd20;
	mul.wide.u32 	%rd8, %r3, 4;
	shl.b32 	%r104, %r133, 2;
	add.s32 	%r126, %r91, %r104;
	shl.b32 	%r29, %r3, 2;
	neg.s32 	%r125, %r102;
	mad.lo.s32 	%r133, %r3, %r102, %r133;
$L__BB0_24:
	.pragma "nounroll";
	ld.shared.u32 	%r106, [%r126];
	st.global.u32 	[%rd30], %r106;
	add.s64 	%rd30, %rd30, %rd8;
	add.s32 	%r126, %r126, %r29;
	add.s32 	%r125, %r125, 1;
	setp.ne.s32 	%p28, %r125, 0;
	@%p28 bra 	$L__BB0_24;
$L__BB0_25:
	setp.lt.u32 	%p29, %r27, 3;
	@%p29 bra 	$L__BB0_28;
	shl.b32 	%r37, %r3, 2;
	add.s32 	%r129, %r133, %r26;
	add.s32 	%r132, %r129, %r3;
	shl.b32 	%r107, %r3, 1;
	add.s32 	%r131, %r129, %r107;
	mad.lo.s32 	%r130, %r3, 3, %r129;
	shl.b32 	%r108, %r133, 2;
	add.s32 	%r128, %r91, %r108;
	shl.b32 	%r43, %r3, 4;
	shl.b32 	%r44, %r3, 3;
	mul.lo.s32 	%r45, %r3, 12;
$L__BB0_27:
	ld.shared.u32 	%r110, [%r128];
	mul.wide.u32 	%rd21, %r129, 4;
	add.s64 	%rd22, %rd1, %rd21;
	st.global.u32 	[%rd22], %r110;
	add.s32 	%r111, %r128, %r37;
	ld.shared.u32 	%r112, [%r111];
	mul.wide.u32 	%rd23, %r132, 4;
	add.s64 	%rd24, %rd1, %rd23;
	st.global.u32 	[%rd24], %r112;
	add.s32 	%r113, %r128, %r44;
	ld.shared.u32 	%r114, [%r113];
	mul.wide.u32 	%rd25, %r131, 4;
	add.s64 	%rd26, %rd1, %rd25;
	st.global.u32 	[%rd26], %r114;
	add.s32 	%r115, %r128, %r45;
	ld.shared.u32 	%r116, [%r115];
	mul.wide.u32 	%rd27, %r130, 4;
	add.s64 	%rd28, %rd1, %rd27;
	st.global.u32 	[%rd28], %r116;
	add.s32 	%r133, %r133, %r37;
	add.s32 	%r132, %r132, %r37;
	add.s32 	%r131, %r131, %r37;
	add.s32 	%r130, %r130, %r37;
	add.s32 	%r129, %r129, %r37;
	add.s32 	%r128, %r128, %r43;
	setp.lt.u32 	%p30, %r133, 1024;
	@%p30 bra 	$L__BB0_27;
$L__BB0_28:
	ret;

}


// ===== COMPILED SASS (sm_100) =====

	.target	sm_100

	.elftype	@"ET_EXEC"


//--------------------- .note.nv.tkinfo           --------------------------
	.section	.note.nv.tkinfo,"",@"SHT_NOTE"
	.sectionflags	@"SHF_NOTE_NV_TKINFO"
	.tkinfo
        /*0018*/ 	.word	0x00000002
        /*0030*/ 	.string	""
        /*0030*/ 	.string	"ptxas"
        /*0030*/ 	.string	"Cuda compilation tools, release 13.0, V13.0.88"
        /*0030*/ 	.string	"Build cuda_13.0.r13.0/compiler.36424714_0"
        /*0030*/ 	.string	"-arch sm_100 -m 64 "



//--------------------- .note.nv.cuinfo           --------------------------
	.section	.note.nv.cuinfo,"",@"SHT_NOTE"
	.sectionflags	@"SHF_NOTE_NV_CUINFO"
        /*0018*/ 	.short	0x0002
        /*001a*/ 	.short	0x0064
        /*001c*/ 	.short	0x0082
	.zero		2


//--------------------- .nv.info                  --------------------------
	.section	.nv.info,"",@"SHT_CUDA_INFO"
	.align	4


	//----- nvinfo : EIATTR_REGCOUNT
	.align		4
        /*0000*/ 	.byte	0x04, 0x2f
        /*0002*/ 	.short	(.L_1 - .L_0)
	.align		4
.L_0:
        /*0004*/ 	.word	index@(_Z16bucketSortKernelPilS_S_i)
        /*0008*/ 	.word	0x0000001e


	//----- nvinfo : EIATTR_FRAME_SIZE
	.align		4
.L_1:
        /*000c*/ 	.byte	0x04, 0x11
        /*000e*/ 	.short	(.L_3 - .L_2)
	.align		4
.L_2:
        /*0010*/ 	.word	index@(_Z16bucketSortKernelPilS_S_i)
        /*0014*/ 	.word	0x00000000


	//----- nvinfo : EIATTR_MIN_STACK_SIZE
	.align		4
.L_3:
        /*0018*/ 	.byte	0x04, 0x12
        /*001a*/ 	.short	(.L_5 - .L_4)
	.align		4
.L_4:
        /*001c*/ 	.word	index@(_Z16bucketSortKernelPilS_S_i)
        /*0020*/ 	.word	0x00000000
.L_5:


//--------------------- .nv.compat                --------------------------
	.section	.nv.compat,"",@"SHT_CUDA_COMPAT_INFO"
	.align	4
        /*0000*/ 	.byte	0x02, 0x09, 0x00, 0x00, 0x02, 0x02, 0x01, 0x00, 0x02, 0x05, 0x05, 0x00, 0x03, 0x07, 0x01, 0x01
        /*0010*/ 	.byte	0x02, 0x03, 0x00, 0x00, 0x02, 0x06, 0x01, 0x00, 0x04, 0x0b, 0x08, 0x00, 0x09, 0x00, 0x00, 0x00
        /*0020*/ 	.byte	0x00, 0x00, 0x00, 0x00


//--------------------- .nv.info._Z16bucketSortKernelPilS_S_i --------------------------
	.section	.nv.info._Z16bucketSortKernelPilS_S_i,"",@"SHT_CUDA_INFO"
	.sectionflags	@""
	.align	4


	//----- nvinfo : EIATTR_CUDA_API_VERSION
	.align		4
        /*0000*/ 	.byte	0x04, 0x37
        /*0002*/ 	.short	(.L_7 - .L_6)
.L_6:
        /*0004*/ 	.word	0x00000082


	//----- nvinfo : EIATTR_KPARAM_INFO
	.align		4
.L_7:
        /*0008*/ 	.byte	0x04, 0x17
        /*000a*/ 	.short	(.L_9 - .L_8)
.L_8:
        /*000c*/ 	.word	0x00000000
        /*0010*/ 	.short	0x0004
        /*0012*/ 	.short	0x0020
        /*0014*/ 	.byte	0x00, 0xf0, 0x11, 0x00


	//----- nvinfo : EIATTR_KPARAM_INFO
	.align		4
.L_9:
        /*0018*/ 	.byte	0x04, 0x17
        /*001a*/ 	.short	(.L_11 - .L_10)
.L_10:
        /*001c*/ 	.word	0x00000000
        /*0020*/ 	.short	0x0003
        /*0022*/ 	.short	0x0018
        /*0024*/ 	.byte	0x00, 0xf5, 0x21, 0x00


	//----- nvinfo : EIATTR_KPARAM_INFO
	.align		4
.L_11:
        /*0028*/ 	.byte	0x04, 0x17
        /*002a*/ 	.short	(.L_13 - .L_12)
.L_12:
        /*002c*/ 	.word	0x00000000
        /*0030*/ 	.short	0x0002
        /*0032*/ 	.short	0x0010
        /*0034*/ 	.byte	0x00, 0xf5, 0x21, 0x00


	//----- nvinfo : EIATTR_KPARAM_INFO
	.align		4
.L_13:
        /*0038*/ 	.byte	0x04, 0x17
        /*003a*/ 	.short	(.L_15 - .L_14)
.L_14:
        /*003c*/ 	.word	0x00000000
        /*0040*/ 	.short	0x0001
        /*0042*/ 	.short	0x0008
        /*0044*/ 	.byte	0x00, 0xf0, 0x21, 0x00


	//----- nvinfo : EIATTR_KPARAM_INFO
	.align		4
.L_15:
        /*0048*/ 	.byte	0x04, 0x17
        /*004a*/ 	.short	(.L_17 - .L_16)
.L_16:
        /*004c*/ 	.word	0x00000000
        /*0050*/ 	.short	0x0000
        /*0052*/ 	.short	0x0000
        /*0054*/ 	.byte	0x00, 0xf5, 0x21, 0x00


	//----- nvinfo : EIATTR_SPARSE_MMA_MASK
	.align		4
.L_17:
        /*0058*/ 	.byte	0x03, 0x50
        /*005a*/ 	.short	0x0000


	//----- nvinfo : EIATTR_MAXREG_COUNT
	.align		4
        /*005c*/ 	.byte	0x03, 0x1b
        /*005e*/ 	.short	0x00ff


	//----- nvinfo : EIATTR_NUM_BARRIERS
	.align		4
        /*0060*/ 	.byte	0x02, 0x4c
        /*0062*/ 	.byte	0x01
	.zero		1


	//----- nvinfo : EIATTR_MERCURY_ISA_VERSION
	.align		4
        /*0064*/ 	.byte	0x03, 0x5f
        /*0066*/ 	.short	0x0101


	//----- nvinfo : EIATTR_INT_WARP_WIDE_INSTR_OFFSETS
	.align		4
        /*0068*/ 	.byte	0x04, 0x31
        /*006a*/ 	.short	(.L_19 - .L_18)


	//   ....[0]....
.L_18:
        /*006c*/ 	.word	0x00000b40


	//   ....[1]....
        /*0070*/ 	.word	0x00000bd0


	//   ....[2]....
        /*0074*/ 	.word	0x00000c90


	//   ....[3]....
        /*0078*/ 	.word	0x00000d50


	//----- nvinfo : EIATTR_VRC_CTA_INIT_COUNT
	.align		4
.L_19:
        /*007c*/ 	.byte	0x02, 0x4a
	.zero		1
	.zero		1


	//----- nvinfo : EIATTR_EXIT_INSTR_OFFSETS
	.align		4
        /*0080*/ 	.byte	0x04, 0x1c
        /*0082*/ 	.short	(.L_21 - .L_20)


	//   ....[0]....
.L_20:
        /*0084*/ 	.word	0x000013b0


	//   ....[1]....
        /*0088*/ 	.word	0x00001590


	//----- nvinfo : EIATTR_CRS_STACK_SIZE
	.align		4
.L_21:
        /*008c*/ 	.byte	0x04, 0x1e
        /*008e*/ 	.short	(.L_23 - .L_22)
.L_22:
        /*0090*/ 	.word	0x00000000


	//----- nvinfo : EIATTR_CBANK_PARAM_SIZE
	.align		4
.L_23:
        /*0094*/ 	.byte	0x03, 0x19
        /*0096*/ 	.short	0x0024


	//----- nvinfo : EIATTR_PARAM_CBANK
	.align		4
        /*0098*/ 	.byte	0x04, 0x0a
        /*009a*/ 	.short	(.L_25 - .L_24)
	.align		4
.L_24:
        /*009c*/ 	.word	index@(.nv.constant0._Z16bucketSortKernelPilS_S_i)
        /*00a0*/ 	.short	0x0380
        /*00a2*/ 	.short	0x0024


	//----- nvinfo : EIATTR_SW_WAR
	.align		4
.L_25:
        /*00a4*/ 	.byte	0x04, 0x36
        /*00a6*/ 	.short	(.L_27 - .L_26)
.L_26:
        /*00a8*/ 	.word	0x00000008
.L_27:


//--------------------- .nv.callgraph             --------------------------
	.section	.nv.callgraph,"",@"SHT_CUDA_CALLGRAPH"
	.align	4
	.sectionentsize	8
	.align		4
        /*0000*/ 	.word	0x00000000
	.align		4
        /*0004*/ 	.word	0xffffffff
	.align		4
        /*0008*/ 	.word	0x00000000
	.align		4
        /*000c*/ 	.word	0xfffffffe
	.align		4
        /*0010*/ 	.word	0x00000000
	.align		4
        /*0014*/ 	.word	0xfffffffd
	.align		4
        /*0018*/ 	.word	0x00000000
	.align		4
        /*001c*/ 	.word	0xfffffffc


//--------------------- .text._Z16bucketSortKernelPilS_S_i --------------------------
	.section	.text._Z16bucketSortKernelPilS_S_i,"ax",@progbits
	.align	128
        .global         _Z16bucketSortKernelPilS_S_i
        .type           _Z16bucketSortKernelPilS_S_i,@function
        .size           _Z16bucketSortKernelPilS_S_i,(.L_x_19 - _Z16bucketSortKernelPilS_S_i)
        .other          _Z16bucketSortKernelPilS_S_i,@"STO_CUDA_ENTRY STV_DEFAULT"
_Z16bucketSortKernelPilS_S_i:
.text._Z16bucketSortKernelPilS_S_i:
[----:B------:R-:W-:Y:S01]  /*0000*/  LDC R1, c[0x0][0x37c] ;  /* 0x0000df00ff017b82 */ /* 0x000fe20000000800 */
[----:B------:R-:W0:Y:S01]  /*0010*/  S2R R2, SR_TID.X ;  /* 0x0000000000027919 */ /* 0x000e220000002100 */
[----:B------:R-:W1:Y:S01]  /*0020*/  LDCU.64 UR8, c[0x0][0x358] ;  /* 0x00006b00ff0877ac */ /* 0x000e620008000a00 */
[----:B------:R-:W-:Y:S01]  /*0030*/  BSSY.RECONVERGENT B0, `(.L_x_0) ;  /* 0x0000092000007945 */ /* 0x000fe20003800200 */
[----:B------:R-:W2:Y:S01]  /*0040*/  S2R R0, SR_CTAID.X ;  /* 0x0000000000007919 */ /* 0x000ea20000002500 */
[----:B0-----:R-:W-:-:S13]  /*0050*/  ISETP.NE.AND P0, PT, R2, RZ, PT ;  /* 0x000000ff0200720c */ /* 0x001fda0003f05270 */
[----:B-12---:R-:W-:Y:S05]  /*0060*/  @P0 BRA `(.L_x_1) ;  /* 0x0000000800380947 */ /* 0x006fea0003800000 */
[----:B------:R-:W0:Y:S02]  /*0070*/  LDC.64 R24, c[0x0][0x398] ;  /* 0x0000e600ff187b82 */ /* 0x000e240000000a00 */
[----:B0-----:R-:W2:Y:S04]  /*0080*/  LDG.E R21, desc[UR8][R24.64] ;  /* 0x0000000818157981 */ /* 0x001ea8000c1e1900 */
[----:B------:R-:W2:Y:S04]  /*0090*/  LDG.E R22, desc[UR8][R24.64+0x4] ;  /* 0x0000040818167981 */ /* 0x000ea8000c1e1900 */
[----:B------:R-:W2:Y:S04]  /*00a0*/  LDG.E R23, desc[UR8][R24.64+0x8] ;  /* 0x0000080818177981 */ /* 0x000ea8000c1e1900 */
[----:B------:R-:W3:Y:S04]  /*00b0*/  LDG.E R16, desc[UR8][R24.64+0xc] ;  /* 0x00000c0818107981 */ /* 0x000ee8000c1e1900 */
[----:B------:R-:W3:Y:S04]  /*00c0*/  LDG.E R17, desc[UR8][R24.64+0x10] ;  /* 0x0000100818117981 */ /* 0x000ee8000c1e1900 */
[----:B------:R-:W3:Y:S04]  /*00d0*/  LDG.E R18, desc[UR8][R24.64+0x14] ;  /* 0x0000140818127981 */ /* 0x000ee8000c1e1900 */
[----:B------:R-:W3:Y:S01]  /*00e0*/  LDG.E R19, desc[UR8][R24.64+0x18] ;  /* 0x0000180818137981 */ /* 0x000ee2000c1e1900 */
[----:B------:R-:W0:Y:S01]  /*00f0*/  S2UR UR5, SR_CgaCtaId ;  /* 0x00000000000579c3 */ /* 0x000e220000008800 */
[----:B------:R-:W-:Y:S01]  /*0100*/  UMOV UR4, 0x400 ;  /* 0x0000040000047882 */ /* 0x000fe20000000000 */
[----:B------:R-:W-:Y:S01]  /*0110*/  IMAD.MOV.U32 R20, RZ, RZ, RZ ;  /* 0x000000ffff147224 */ /* 0x000fe200078e00ff */
[----:B------:R-:W4:Y:S04]  /*0120*/  LDG.E R4, desc[UR8][R24.64+0x1c] ;  /* 0x00001c0818047981 */ /* 0x000f28000c1e1900 */
[----:B------:R-:W4:Y:S04]  /*0130*/  LDG.E R5, desc[UR8][R24.64+0x20] ;  /* 0x0000200818057981 */ /* 0x000f28000c1e1900 */
[----:B------:R-:W4:Y:S04]  /*0140*/  LDG.E R6, desc[UR8][R24.64+0x24] ;  /* 0x0000240818067981 */ /* 0x000f28000c1e1900 */
[----:B------:R-:W4:Y:S04]  /*0150*/  LDG.E R7, desc[UR8][R24.64+0x28] ;  /* 0x0000280818077981 */ /* 0x000f28000c1e1900 */
[----:B------:R-:W5:Y:S04]  /*0160*/  LDG.E R8, desc[UR8][R24.64+0x2c] ;  /* 0x00002c0818087981 */ /* 0x000f68000c1e1900 */
[----:B------:R-:W5:Y:S01]  /*0170*/  LDG.E R9, desc[UR8][R24.64+0x30] ;  /* 0x0000300818097981 */ /* 0x000f62000c1e1900 */
[----:B0-----:R-:W-:-:S03]  /*0180*/  ULEA UR4, UR5, UR4, 0x18 ;  /* 0x0000000405047291 */ /* 0x001fc6000f8ec0ff */
[----:B------:R-:W5:Y:S04]  /*0190*/  LDG.E R10, desc[UR8][R24.64+0x34] ;  /* 0x00003408180a7981 */ /* 0x000f68000c1e1900 */
[----:B------:R-:W5:Y:S04]  /*01a0*/  LDG.E R11, desc[UR8][R24.64+0x38] ;  /* 0x00003808180b7981 */ /* 0x000f68000c1e1900 */
[----:B------:R-:W5:Y:S04]  /*01b0*/  LDG.E R12, desc[UR8][R24.64+0x3c] ;  /* 0x00003c08180c7981 */ /* 0x000f68000c1e1900 */
[----:B------:R-:W5:Y:S04]  /*01c0*/  LDG.E R13, desc[UR8][R24.64+0x40] ;  /* 0x00004008180d7981 */ /* 0x000f68000c1e1900 */
[----:B------:R-:W5:Y:S04]  /*01d0*/  LDG.E R14, desc[UR8][R24.64+0x44] ;  /* 0x00004408180e7981 */ /* 0x000f68000c1e1900 */
[----:B------:R-:W5:Y:S04]  /*01e0*/  LDG.E R15, desc[UR8][R24.64+0x48] ;  /* 0x00004808180f7981 */ /* 0x000f68000c1e1900 */
[----:B------:R-:W5:Y:S04]  /*01f0*/  LDG.E R27, desc[UR8][R24.64+0x1b0] ;  /* 0x0001b008181b7981 */ /* 0x000f68000c1e1900 */
[----:B------:R-:W5:Y:S04]  /*0200*/  LDG.E R26, desc[UR8][R24.64+0x1ac] ;  /* 0x0001ac08181a7981 */ /* 0x000f68000c1e1900 */
[----:B--2---:R0:W-:Y:S04]  /*0210*/  STS.128 [UR4+0x1000], R20 ;  /* 0x00100014ff007988 */ /* 0x0041e80008000c04 */
[----:B0-----:R-:W2:Y:S04]  /*0220*/  LDG.E R20, desc[UR8][R24.64+0x5c] ;  /* 0x00005c0818147981 */ /* 0x001ea8000c1e1900 */
[----:B---3--:R0:W-:Y:S04]  /*0230*/  STS.128 [UR4+0x1010], R16 ;  /* 0x00101010ff007988 */ /* 0x0081e80008000c04 */
[----:B------:R-:W2:Y:S04]  /*0240*/  LDG.E R21, desc[UR8][R24.64+0x60] ;  /* 0x0000600818157981 */ /* 0x000ea8000c1e1900 */
[----:B------:R-:W2:Y:S04]  /*0250*/  LDG.E R22, desc[UR8][R24.64+0x64] ;  /* 0x0000640818167981 */ /* 0x000ea8000c1e1900 */
[----:B------:R-:W2:Y:S04]  /*0260*/  LDG.E R23, desc[UR8][R24.64+0x68] ;  /* 0x0000680818177981 */ /* 0x000ea8000c1e1900 */
[----:B0-----:R-:W3:Y:S04]  /*0270*/  LDG.E R16, desc[UR8][R24.64+0x4c] ;  /* 0x00004c0818107981 */ /* 0x001ee8000c1e1900 */
[----:B------:R-:W3:Y:S04]  /*0280*/  LDG.E R17, desc[UR8][R24.64+0x50] ;  /* 0x0000500818117981 */ /* 0x000ee8000c1e1900 */
[----:B------:R-:W3:Y:S04]  /*0290*/  LDG.E R18, desc[UR8][R24.64+0x54] ;  /* 0x0000540818127981 */ /* 0x000ee8000c1e1900 */
[----:B------:R-:W3:Y:S04]  /*02a0*/  LDG.E R19, desc[UR8][R24.64+0x58] ;  /* 0x0000580818137981 */ /* 0x000ee8000c1e1900 */
[----:B----4-:R0:W-:Y:S04]  /*02b0*/  STS.128 [UR4+0x1020], R4 ;  /* 0x00102004ff007988 */ /* 0x0101e80008000c04 */
[----:B-----5:R1:W-:Y:S04]  /*02c0*/  STS.128 [UR4+0x1030], R8 ;  /* 0x00103008ff007988 */ /* 0x0203e80008000c04 */
[----:B------:R4:W-:Y:S04]  /*02d0*/  STS.128 [UR4+0x1040], R12 ;  /* 0x0010400cff007988 */ /* 0x0009e80008000c04 */
[----:B0-----:R-:W5:Y:S04]  /*02e0*/  LDG.E R4, desc[UR8][R24.64+0x6c] ;  /* 0x00006c0818047981 */ /* 0x001f68000c1e1900 */
[----:B------:R-:W5:Y:S04]  /*02f0*/  LDG.E R5, desc[UR8][R24.64+0x70] ;  /* 0x0000700818057981 */ /* 0x000f68000c1e1900 */
[----:B------:R-:W5:Y:S04]  /*0300*/  LDG.E R6, desc[UR8][R24.64+0x74] ;  /* 0x0000740818067981 */ /* 0x000f68000c1e1900 */
[----:B------:R-:W5:Y:S04]  /*0310*/  LDG.E R7, desc[UR8][R24.64+0x78] ;  /* 0x0000780818077981 */ /* 0x000f68000c1e1900 */
[----:B-1----:R-:W5:Y:S04]  /*0320*/  LDG.E R8, desc[UR8][R24.64+0x7c] ;  /* 0x00007c0818087981 */ /* 0x002f68000c1e1900 */
[----:B------:R-:W5:Y:S04]  /*0330*/  LDG.E R9, desc[UR8][R24.64+0x80] ;  /* 0x0000800818097981 */ /* 0x000f68000c1e1900 */
[----:B------:R-:W5:Y:S04]  /*0340*/  LDG.E R10, desc[UR8][R24.64+0x84] ;  /* 0x00008408180a7981 */ /* 0x000f68000c1e1900 */
[----:B------:R-:W5:Y:S04]  /*0350*/  LDG.E R11, desc[UR8][R24.64+0x88] ;  /* 0x00008808180b7981 */ /* 0x000f68000c1e1900 */
[----:B----4-:R-:W4:Y:S04]  /*0360*/  LDG.E R12, desc[UR8][R24.64+0x8c] ;  /* 0x00008c08180c7981 */ /* 0x010f28000c1e1900 */
[----:B------:R-:W4:Y:S04]  /*0370*/  LDG.E R13, desc[UR8][R24.64+0x90] ;  /* 0x00009008180d7981 */ /* 0x000f28000c1e1900 */
[----:B------:R-:W4:Y:S04]  /*0380*/  LDG.E R14, desc[UR8][R24.64+0x94] ;  /* 0x00009408180e7981 */ /* 0x000f28000c1e1900 */
[----:B------:R-:W4:Y:S04]  /*0390*/  LDG.E R15, desc[UR8][R24.64+0x98] ;  /* 0x00009808180f7981 */ /* 0x000f28000c1e1900 */
        /* <DEDUP_REMOVED lines=10> */
[----:B-----5:R0:W-:Y:S04]  /*0440*/  STS.128 [UR4+0x1070], R4 ;  /* 0x00107004ff007988 */ /* 0x0201e80008000c04 */
[----:B0-----:R-:W5:Y:S04]  /*0450*/  LDG.E R4, desc[UR8][R24.64+0xbc] ;  /* 0x0000bc0818047981 */ /* 0x001f68000c1e1900 */
[----:B------:R0:W-:Y:S04]  /*0460*/  STS.128 [UR4+0x1080], R8 ;  /* 0x00108008ff007988 */ /* 0x0001e80008000c04 */
[----:B------:R-:W5:Y:S04]  /*0470*/  LDG.E R5, desc[UR8][R24.64+0xc0] ;  /* 0x0000c00818057981 */ /* 0x000f68000c1e1900 */
[----:B------:R-:W5:Y:S04]  /*0480*/  LDG.E R6, desc[UR8][R24.64+0xc4] ;  /* 0x0000c40818067981 */ /* 0x000f68000c1e1900 */
[----:B------:R-:W5:Y:S04]  /*0490*/  LDG.E R7, desc[UR8][R24.64+0xc8] ;  /* 0x0000c80818077981 */ /* 0x000f68000c1e1900 */
[----:B----4-:R1:W-:Y:S04]  /*04a0*/  STS.128 [UR4+0x1090], R12 ;  /* 0x0010900cff007988 */ /* 0x0103e80008000c04 */
[----:B0-----:R-:W4:Y:S04]  /*04b0*/  LDG.E R8, desc[UR8][R24.64+0xcc] ;  /* 0x0000cc0818087981 */ /* 0x001f28000c1e1900 */
[----:B------:R-:W4:Y:S04]  /*04c0*/  LDG.E R9, desc[UR8][R24.64+0xd0] ;  /* 0x0000d00818097981 */ /* 0x000f28000c1e1900 */
[----:B------:R-:W4:Y:S04]  /*04d0*/  LDG.E R10, desc[UR8][R24.64+0xd4] ;  /* 0x0000d408180a7981 */ /* 0x000f28000c1e1900 */
[----:B------:R-:W4:Y:S04]  /*04e0*/  LDG.E R11, desc[UR8][R24.64+0xd8] ;  /* 0x0000d808180b7981 */ /* 0x000f28000c1e1900 */
[----:B-1----:R-:W4:Y:S04]  /*04f0*/  LDG.E R12, desc[UR8][R24.64+0xdc] ;  /* 0x0000dc08180c7981 */ /* 0x002f28000c1e1900 */
        /* <DEDUP_REMOVED lines=15> */
[----:B------:R-:W5:Y:S04]  /*05f0*/  LDG.E R5, desc[UR8][R24.64+0x110] ;  /* 0x0001100818057981 */ /* 0x000f68000c1e1900 */
[----:B----4-:R0:W-:Y:S04]  /*0600*/  STS.128 [UR4+0x10d0], R8 ;  /* 0x0010d008ff007988 */ /* 0x0101e80008000c04 */
[----:B------:R-:W5:Y:S04]  /*0610*/  LDG.E R6, desc[UR8][R24.64+0x114] ;  /* 0x0001140818067981 */ /* 0x000f68000c1e1900 */
[----:B------:R-:W5:Y:S04]  /*0620*/  LDG.E R7, desc[UR8][R24.64+0x118] ;  /* 0x0001180818077981 */ /* 0x000f68000c1e1900 */
[----:B------:R1:W-:Y:S04]  /*0630*/  STS.128 [UR4+0x10e0], R12 ;  /* 0x0010e00cff007988 */ /* 0x0003e80008000c04 */
        /* <DEDUP_REMOVED lines=24> */
[----:B0-----:R-:W4:Y:S04]  /*07c0*/  LDG.E R8, desc[UR8][R24.64+0x16c] ;  /* 0x00016c0818087981 */ /* 0x001f28000c1e1900 */
[----:B------:R0:W-:Y:S04]  /*07d0*/  STS.128 [UR4+0x1130], R12 ;  /* 0x0011300cff007988 */ /* 0x0001e80008000c04 */
[----:B------:R-:W4:Y:S04]  /*07e0*/  LDG.E R9, desc[UR8][R24.64+0x170] ;  /* 0x0001700818097981 */ /* 0x000f28000c1e1900 */
[----:B------:R-:W4:Y:S04]  /*07f0*/  LDG.E R10, desc[UR8][R24.64+0x174] ;  /* 0x00017408180a7981 */ /* 0x000f28000c1e1900 */
[----:B------:R-:W4:Y:S04]  /*0800*/  LDG.E R11, desc[UR8][R24.64+0x178] ;  /* 0x00017808180b7981 */ /* 0x000f28000c1e1900 */
[----:B0-----:R-:W4:Y:S04]  /*0810*/  LDG.E R12, desc[UR8][R24.64+0x17c] ;  /* 0x00017c08180c7981 */ /* 0x001f28000c1e1900 */
        /* <DEDUP_REMOVED lines=14> */
[----:B------:R0:W-:Y:S04]  /*0900*/  STS.64 [UR4+0x11b0], R26 ;  /* 0x0011b01aff007988 */ /* 0x0001e80008000a04 */
[----:B----4-:R0:W-:Y:S04]  /*0910*/  STS.128 [UR4+0x1170], R8 ;  /* 0x00117008ff007988 */ /* 0x0101e80008000c04 */
[----:B------:R0:W-:Y:S04]  /*0920*/  STS.128 [UR4+0x1180], R12 ;  /* 0x0011800cff007988 */ /* 0x0001e80008000c04 */
[----:B--2---:R0:W-:Y:S04]  /*0930*/  STS.128 [UR4+0x11a0], R20 ;  /* 0x0011a014ff007988 */ /* 0x0041e80008000c04 */
[----:B---3--:R0:W-:Y:S02]  /*0940*/  STS.128 [UR4+0x1190], R16 ;  /* 0x00119010ff007988 */ /* 0x0081e40008000c04 */
.L_x_1:
[----:B------:R-:W-:Y:S05]  /*0950*/  BSYNC.RECONVERGENT B0 ;  /* 0x0000000000007941 */ /* 0x000fea0003800200 */
.L_x_0:
[----:B------:R-:W1:Y:S01]  /*0960*/  LDCU.64 UR4, c[0x0][0x388] ;  /* 0x00007100ff0477ac */ /* 0x000e620008000a00 */
[----:B------:R-:W2:Y:S01]  /*0970*/  LDC R3, c[0x0][0x360] ;  /* 0x0000d800ff037b82 */ /* 0x000ea20000000800 */
[----:B------:R-:W-:Y:S07]  /*0980*/  BSSY.RECONVERGENT B0, `(.L_x_2) ;  /* 0x0000042000007945 */ /* 0x000fee0003800200 */
[----:B------:R-:W-:Y:S01]  /*0990*/  BAR.SYNC.DEFER_BLOCKING 0x0 ;  /* 0x0000000000007b1d */ /* 0x000fe20000010000 */
[----:B-1----:R-:W-:-:S04]  /*09a0*/  ISETP.GE.U32.AND P0, PT, R2, UR4, PT ;  /* 0x0000000402007c0c */ /* 0x002fc8000bf06070 */
[----:B------:R-:W-:-:S13]  /*09b0*/  ISETP.GE.AND.EX P0, PT, RZ, UR5, PT, P0 ;  /* 0x00000005ff007c0c */ /* 0x000fda000bf06300 */
[----:B------:R-:W-:Y:S05]  /*09c0*/  @P0 BRA `(.L_x_3) ;  /* 0x0000000000f40947 */ /* 0x000fea0003800000 */
[----:B------:R-:W1:Y:S02]  /*09d0*/  LDCU UR4, c[0x0][0x3a0] ;  /* 0x00007400ff0477ac */ /* 0x000e640008000800 */
[----:B-1----:R-:W-:-:S06]  /*09e0*/  UIADD3 UR4, UPT, UPT, UR4, -0x1, URZ ;  /* 0xffffffff04047890 */ /* 0x002fcc000fffe0ff */
[----:B------:R-:W-:-:S13]  /*09f0*/  ISETP.NE.AND P0, PT, R0, UR4, PT ;  /* 0x0000000400007c0c */ /* 0x000fda000bf05270 */
[----:B------:R-:W-:Y:S05]  /*0a00*/  @!P0 BRA `(.L_x_4) ;  /* 0x00000000008c8947 */ /* 0x000fea0003800000 */
[----:B------:R-:W0:Y:S02]  /*0a10*/  LDCU.64 UR4, c[0x0][0x380] ;  /* 0x00007000ff0477ac */ /* 0x000e240008000a00 */
[----:B0-----:R-:W-:-:S04]  /*0a20*/  LEA R4, P0, R2, UR4, 0x2 ;  /* 0x0000000402047c11 */ /* 0x001fc8000f8010ff */
[----:B------:R-:W-:-:S05]  /*0a30*/  LEA.HI.X R5, R2, UR5, RZ, 0x2, P0 ;  /* 0x0000000502057c11 */ /* 0x000fca00080f14ff */
[----:B------:R-:W3:Y:S01]  /*0a40*/  LDG.E R11, desc[UR8][R4.64] ;  /* 0x00000008040b7981 */ /* 0x000ee2000c1e1900 */
[----:B------:R-:W-:Y:S01]  /*0a50*/  MOV R8, 0x400 ;  /* 0x0000040000087802 */ /* 0x000fe20000000f00 */
[----:B------:R-:W-:Y:S01]  /*0a60*/  BSSY.RECONVERGENT B1, `(.L_x_5) ;  /* 0x000001a000017945 */ /* 0x000fe20003800200 */
[----:B------:R-:W0:Y:S03]  /*0a70*/  S2R R9, SR_CgaCtaId ;  /* 0x0000000000097919 */ /* 0x000e260000008800 */
[----:B------:R-:W-:-:S05]  /*0a80*/  VIADD R6, R8, 0x1004 ;  /* 0x0000100408067836 */ /* 0x000fca0000000000 */
[C---:B0-----:R-:W-:Y:S02]  /*0a90*/  LEA R7, R9.reuse, R6, 0x18 ;  /* 0x0000000609077211 */ /* 0x041fe400078ec0ff */
[----:B------:R-:W-:-:S03]  /*0aa0*/  LEA R13, R9, R8, 0x18 ;  /* 0x00000008090d7211 */ /* 0x000fc600078ec0ff */
[----:B------:R-:W-:-:S05]  /*0ab0*/  IMAD R7, R0, 0x4, R7 ;  /* 0x0000000400077824 */ /* 0x000fca00078e0207 */
[----:B------:R-:W3:Y:S02]  /*0ac0*/  LDS R6, [R7] ;  /* 0x0000000007067984 */ /* 0x000ee40000000800 */
[----:B---3--:R-:W-:Y:S01]  /*0ad0*/  ISETP.GE.AND P0, PT, R11, R6, PT ;  /* 0x000000060b00720c */ /* 0x008fe20003f06270 */
[----:B------:R-:W-:-:S12]  /*0ae0*/  IMAD.MOV.U32 R6, RZ, RZ, RZ ;  /* 0x000000ffff067224 */ /* 0x000fd800078e00ff */
[----:B------:R-:W-:Y:S05]  /*0af0*/  @!P0 BRA `(.L_x_6) ;  /* 0x0000000000408947 */ /* 0x000fea0003800000 */
[----:B------:R-:W0:Y:S02]  /*0b00*/  LDS R7, [R7+0x4] ;  /* 0x0000040007077984 */ /* 0x000e240000000800 */
[----:B0-----:R-:W-:-:S13]  /*0b10*/  ISETP.GT.AND P0, PT, R11, R7, PT ;  /* 0x000000070b00720c */ /* 0x001fda0003f04270 */
[----:B------:R-:W-:Y:S05]  /*0b20*/  @P0 BRA `(.L_x_6) ;  /* 0x0000000000340947 */ /* 0x000fea0003800000 */
[----:B------:R-:W0:Y:S01]  /*0b30*/  S2R R4, SR_LANEID ;  /* 0x0000000000047919 */ /* 0x000e220000000000 */
[----:B------:R-:W-:Y:S02]  /*0b40*/  VOTEU.ANY UR4, UPT, PT ;  /* 0x0000000000047886 */ /* 0x000fe400038e0100 */
[----:B------:R-:W0:Y:S08]  /*0b50*/  FLO.U32 R7, UR4 ;  /* 0x0000000400077d00 */ /* 0x000e3000080e0000 */
[----:B------:R-:W1:Y:S01]  /*0b60*/  POPC R5, UR4 ;  /* 0x0000000400057d09 */ /* 0x000e620008000000 */
[----:B0-----:R-:W-:Y:S01]  /*0b70*/  ISETP.EQ.U32.AND P0, PT, R7, R4, PT ;  /* 0x000000040700720c */ /* 0x001fe20003f02070 */
[----:B------:R-:W-:-:S02]  /*0b80*/  VIADD R4, R8, 0x1000 ;  /* 0x0000100008047836 */ /* 0x000fc40000000000 */
[----:B------:R-:W0:Y:S03]  /*0b90*/  S2R R8, SR_LTMASK ;  /* 0x0000000000087919 */ /* 0x000e260000003900 */
[----:B------:R-:W-:-:S07]  /*0ba0*/  LEA R4, R9, R4, 0x18 ;  /* 0x0000000409047211 */ /* 0x000fce00078ec0ff */
[----:B-1----:R-:W1:Y:S01]  /*0bb0*/  @P0 ATOMS.ADD R4, [R4], R5 ;  /* 0x000000050404038c */ /* 0x002e620000000000 */
[----:B0-----:R-:W-:-:S03]  /*0bc0*/  LOP3.LUT R8, R8, UR4, RZ, 0xc0, !PT ;  /* 0x0000000408087c12 */ /* 0x001fc6000f8ec0ff */
[----:B-1----:R-:W0:Y:S01]  /*0bd0*/  SHFL.IDX PT, R6, R4, R7, 0x1f ;  /* 0x00001f0704067589 */ /* 0x002e2200000e0000 */
[----:B------:R-:W0:Y:S02]  /*0be0*/  POPC R9, R8 ;  /* 0x0000000800097309 */ /* 0x000e240000000000 */
[----:B0-----:R-:W-:-:S07]  /*0bf0*/  IMAD.IADD R6, R6, 0x1, R9 ;  /* 0x0000000106067824 */ /* 0x001fce00078e0209 */
.L_x_6:
[----:B------:R-:W-:Y:S05]  /*0c00*/  BSYNC.RECONVERGENT B1 ;  /* 0x0000000000017941 */ /* 0x000fea0003800200 */
.L_x_5:
[----:B------:R-:W-:-:S05]  /*0c10*/  IMAD R6, R6, 0x4, R13 ;  /* 0x0000000406067824 */ /* 0x000fca00078e020d */
[----:B------:R3:W-:Y:S01]  /*0c20*/  STS [R6], R11 ;  /* 0x0000000b06007388 */ /* 0x0007e20000000800 */
[----:B------:R-:W-:Y:S05]  /*0c30*/  BRA `(.L_x_3) ;  /* 0x0000000000587947 */ /* 0x000fea0003800000 */
.L_x_4:
[----:B------:R-:W0:Y:S02]  /*0c40*/  LDCU.64 UR4, c[0x0][0x380] ;  /* 0x00007000ff0477ac */ /* 0x000e240008000a00 */
[----:B0-----:R-:W-:-:S04]  /*0c50*/  LEA R4, P0, R2, UR4, 0x2 ;  /* 0x0000000402047c11 */ /* 0x001fc8000f8010ff */
[----:B------:R-:W-:-:S05]  /*0c60*/  LEA.HI.X R5, R2, UR5, RZ, 0x2, P0 ;  /* 0x0000000502057c11 */ /* 0x000fca00080f14ff */
[----:B------:R0:W3:Y:S01]  /*0c70*/  LDG.E R9, desc[UR8][R4.64] ;  /* 0x0000000804097981 */ /* 0x0000e2000c1e1900 */
[----:B------:R-:W1:Y:S01]  /*0c80*/  S2UR UR6, SR_CgaCtaId ;  /* 0x00000000000679c3 */ /* 0x000e620000008800 */
[----:B------:R-:W-:Y:S01]  /*0c90*/  VOTEU.ANY UR7, UPT, PT ;  /* 0x0000000000077886 */ /* 0x000fe200038e0100 */
[----:B------:R-:W-:Y:S01]  /*0ca0*/  UMOV UR4, 0x400 ;  /* 0x0000040000047882 */ /* 0x000fe20000000000 */
[----:B------:R-:W4:Y:S01]  /*0cb0*/  S2R R8, SR_LANEID ;  /* 0x0000000000087919 */ /* 0x000f220000000000 */
[----:B------:R-:W4:Y:S01]  /*0cc0*/  FLO.U32 R7, UR7 ;  /* 0x0000000700077d00 */ /* 0x000f2200080e0000 */
[----:B------:R-:W-:-:S07]  /*0cd0*/  UIADD3 UR5, UPT, UPT, UR4, 0x1000, URZ ;  /* 0x0000100004057890 */ /* 0x000fce000fffe0ff */
[----:B------:R-:W5:Y:S01]  /*0ce0*/  POPC R6, UR7 ;  /* 0x0000000700067d09 */ /* 0x000f620008000000 */
[----:B-1----:R-:W-:Y:S02]  /*0cf0*/  ULEA UR5, UR6, UR5, 0x18 ;  /* 0x0000000506057291 */ /* 0x002fe4000f8ec0ff */
[----:B------:R-:W-:Y:S01]  /*0d00*/  ULEA UR4, UR6, UR4, 0x18 ;  /* 0x0000000406047291 */ /* 0x000fe2000f8ec0ff */
[----:B----4-:R-:W-:Y:S02]  /*0d10*/  ISETP.EQ.U32.AND P0, PT, R7, R8, PT ;  /* 0x000000080700720c */ /* 0x010fe40003f02070 */
[----:B------:R-:W0:Y:S11]  /*0d20*/  S2R R8, SR_LTMASK ;  /* 0x0000000000087919 */ /* 0x000e360000003900 */
[----:B-----5:R-:W1:Y:S01]  /*0d30*/  @P0 ATOMS.ADD R6, [UR5], R6 ;  /* 0x00000006ff06098c */ /* 0x020e620008000005 */
[----:B0-----:R-:W-:-:S03]  /*0d40*/  LOP3.LUT R5, R8, UR7, RZ, 0xc0, !PT ;  /* 0x0000000708057c12 */ /* 0x001fc6000f8ec0ff */
[----:B-1----:R-:W0:Y:S03]  /*0d50*/  SHFL.IDX PT, R4, R6, R7, 0x1f ;  /* 0x00001f0706047589 */ /* 0x002e2600000e0000 */
[----:B------:R-:W0:Y:S02]  /*0d60*/  POPC R5, R5 ;  /* 0x0000000500057309 */ /* 0x000e240000000000 */
[----:B0-----:R-:W-:-:S05]  /*0d70*/  IMAD.IADD R4, R4, 0x1, R5 ;  /* 0x0000000104047824 */ /* 0x001fca00078e0205 */
[----:B------:R-:W-:-:S05]  /*0d80*/  LEA R4, R4, UR4, 0x2 ;  /* 0x0000000404047c11 */ /* 0x000fca000f8e10ff */
[----:B---3--:R1:W-:Y:S02]  /*0d90*/  STS [R4], R9 ;  /* 0x0000000904007388 */ /* 0x0083e40000000800 */
.L_x_3:
[----:B------:R-:W-:Y:S05]  /*0da0*/  BSYNC.RECONVERGENT B0 ;  /* 0x0000000000007941 */ /* 0x000fea0003800200 */
.L_x_2:
[----:B------:R-:W4:Y:S08]  /*0db0*/  S2UR UR5, SR_CgaCtaId ;  /* 0x00000000000579c3 */ /* 0x000f300000008800 */
[----:B------:R-:W-:Y:S01]  /*0dc0*/  BAR.SYNC.DEFER_BLOCKING 0x0 ;  /* 0x0000000000007b1d */ /* 0x000fe20000010000 */
[----:B01----:R-:W-:-:S05]  /*0dd0*/  IMAD.MOV.U32 R4, RZ, RZ, R2 ;  /* 0x000000ffff047224 */ /* 0x003fca00078e0002 */
[----:B------:R-:W-:Y:S02]  /*0de0*/  UMOV UR4, 0x400 ;  /* 0x0000040000047882 */ /* 0x000fe40000000000 */
[----:B----4-:R-:W-:-:S03]  /*0df0*/  ULEA UR5, UR5, UR4, 0x18 ;  /* 0x0000000405057291 */ /* 0x010fc6000f8ec0ff */
[----:B------:R-:W-:-:S09]  /*0e00*/  UMOV UR4, URZ ;  /* 0x000000ff00047c82 */ /* 0x000fd20008000000 */
.L_x_13:
[----:B------:R-:W-:Y:S01]  /*0e10*/  ULOP3.LUT UR6, UR4, 0x1, URZ, 0xc0, !UPT ;  /* 0x0000000104067892 */ /* 0x000fe2000f8ec0ff */
[----:B------:R-:W-:Y:S01]  /*0e20*/  BSSY.RECONVERGENT B0, `(.L_x_7) ;  /* 0x000002a000007945 */ /* 0x000fe20003800200 */
[----:B------:R-:W-:Y:S02]  /*0e30*/  UIADD3 UR4, UPT, UPT, UR4, 0x1, URZ ;  /* 0x0000000104047890 */ /* 0x000fe4000fffe0ff */
[----:B------:R-:W-:Y:S02]  /*0e40*/  UISETP.NE.U32.AND UP0, UPT, UR6, 0x1, UPT ;  /* 0x000000010600788c */ /* 0x000fe4000bf05070 */
[----:B------:R-:W-:-:S07]  /*0e50*/  UISETP.NE.AND UP1, UPT, UR4, 0x400, UPT ;  /* 0x000004000400788c */ /* 0x000fce000bf25270 */
[----:B------:R-:W-:Y:S05]  /*0e60*/  BRA.U UP0, `(.L_x_8) ;  /* 0x0000000100507547 */ /* 0x000fea000b800000 */
[----:B------:R-:W-:-:S04]  /*0e70*/  LOP3.LUT R5, R4, 0x1, RZ, 0xc0, !PT ;  /* 0x0000000104057812 */ /* 0x000fc800078ec0ff */
[----:B------:R-:W-:-:S04]  /*0e80*/  ISETP.NE.U32.AND P0, PT, R5, 0x1, PT ;  /* 0x000000010500780c */ /* 0x000fc80003f05070 */
[----:B------:R-:W-:-:S13]  /*0e90*/  ISETP.GT.OR P0, PT, R4, 0x3fe, P0 ;  /* 0x000003fe0400780c */ /* 0x000fda0000704670 */
[----:B------:R-:W-:Y:S05]  /*0ea0*/  @P0 BRA `(.L_x_9) ;  /* 0x0000000000840947 */ /* 0x000fea0003800000 */
[----:B------:R-:W-:Y:S01]  /*0eb0*/  BSSY.RECONVERGENT B1, `(.L_x_10) ;  /* 0x000000e000017945 */ /* 0x000fe20003800200 */
.L_x_11:
[----:B------:R-:W-:Y:S01]  /*0ec0*/  LEA R8, R4, UR5, 0x2 ;  /* 0x0000000504087c11 */ /* 0x000fe2000f8e10ff */
[----:B--2---:R-:W-:-:S04]  /*0ed0*/  IMAD.IADD R4, R3, 0x1, R4 ;  /* 0x0000000103047824 */ /* 0x004fc800078e0204 */
[----:B------:R-:W-:Y:S01]  /*0ee0*/  LDS R5, [R8] ;  /* 0x0000000008057984 */ /* 0x000fe20000000800 */
[C---:B---3--:R-:W-:Y:S02]  /*0ef0*/  LOP3.LUT R6, R4.reuse, 0x1, RZ, 0xc0, !PT ;  /* 0x0000000104067812 */ /* 0x048fe400078ec0ff */
[----:B------:R-:W-:Y:S01]  /*0f00*/  ISETP.LT.AND P1, PT, R4, 0x3ff, PT ;  /* 0x000003ff0400780c */ /* 0x000fe20003f21270 */
[----:B------:R-:W0:Y:S02]  /*0f10*/  LDS R7, [R8+0x4] ;  /* 0x0000040008077984 */ /* 0x000e240000000800 */
[----:B0-----:R-:W-:-:S13]  /*0f20*/  ISETP.GT.AND P0, PT, R5, R7, PT ;  /* 0x000000070500720c */ /* 0x001fda0003f04270 */
[----:B------:R-:W-:Y:S01]  /*0f30*/  @P0 I2FP.F32.S32 R5, R5 ;  /* 0x0000000500050245 */ /* 0x000fe20000201400 */
[----:B------:R0:W-:Y:S05]  /*0f40*/  @P0 STS [R8], R7 ;  /* 0x0000000708000388 */ /* 0x0001ea0000000800 */
[----:B------:R-:W1:Y:S02]  /*0f50*/  @P0 F2I.TRUNC.NTZ R5, R5 ;  /* 0x0000000500050305 */ /* 0x000e64000020f100 */
[----:B-1----:R0:W-:Y:S01]  /*0f60*/  @P0 STS [R8+0x4], R5 ;  /* 0x0000040508000388 */ /* 0x0021e20000000800 */
[----:B------:R-:W-:-:S13]  /*0f70*/  ISETP.NE.U32.AND P0, PT, R6, 0x1, PT ;  /* 0x000000010600780c */ /* 0x000fda0003f05070 */
[----:B0-----:R-:W-:Y:S05]  /*0f80*/  @!P0 BRA P1, `(.L_x_11) ;  /* 0xfffffffc00cc8947 */ /* 0x001fea000083ffff */
[----:B------:R-:W-:Y:S05]  /*0f90*/  BSYNC.RECONVERGENT B1 ;  /* 0x0000000000017941 */ /* 0x000fea0003800200 */
.L_x_10:
[----:B------:R-:W-:Y:S05]  /*0fa0*/  BRA `(.L_x_9) ;  /* 0x0000000000447947 */ /* 0x000fea0003800000 */
.L_x_8:
[----:B------:R-:W-:-:S04]  /*0fb0*/  LOP3.LUT R5, R4, 0x1, RZ, 0xc0, !PT ;  /* 0x0000000104057812 */ /* 0x000fc800078ec0ff */
[----:B------:R-:W-:-:S04]  /*0fc0*/  ISETP.NE.U32.AND P0, PT, R5, 0x1, PT ;  /* 0x000000010500780c */ /* 0x000fc80003f05070 */
[----:B------:R-:W-:-:S13]  /*0fd0*/  ISETP.GT.OR P0, PT, R4, 0x3ff, !P0 ;  /* 0x000003ff0400780c */ /* 0x000fda0004704670 */
[----:B------:R-:W-:Y:S05]  /*0fe0*/  @P0 BRA `(.L_x_9) ;  /* 0x0000000000340947 */ /* 0x000fea0003800000 */
.L_x_12:
        /* <DEDUP_REMOVED lines=12> */
[----:B0-----:R-:W-:Y:S05]  /*10b0*/  @P0 BRA P1, `(.L_x_12) ;  /* 0xfffffffc00cc0947 */ /* 0x001fea000083ffff */
.L_x_9:
[----:B------:R-:W-:Y:S05]  /*10c0*/  BSYNC.RECONVERGENT B0 ;  /* 0x0000000000007941 */ /* 0x000fea0003800200 */
.L_x_7:
[----:B------:R-:W-:Y:S05]  /*10d0*/  BRA.U UP1, `(.L_x_13) ;  /* 0xfffffffd014c7547 */ /* 0x000fea000b83ffff */
[----:B--2---:R-:W0:Y:S01]  /*10e0*/  I2F.U32.RP R9, R3 ;  /* 0x0000000300097306 */ /* 0x004e220000209000 */
[----:B---3--:R-:W-:Y:S01]  /*10f0*/  IMAD.IADD R6, R2, 0x1, R3 ;  /* 0x0000000102067824 */ /* 0x008fe200078e0203 */
[----:B------:R-:W-:Y:S01]  /*1100*/  ISETP.NE.U32.AND P2, PT, R3, RZ, PT ;  /* 0x000000ff0300720c */ /* 0x000fe20003f45070 */
[----:B------:R-:W-:Y:S03]  /*1110*/  BSSY.RECONVERGENT B0, `(.L_x_14) ;  /* 0x0000029000007945 */ /* 0x000fe60003800200 */
[C---:B------:R-:W-:Y:S02]  /*1120*/  ISETP.GE.U32.AND P0, PT, R6.reuse, 0x400, PT ;  /* 0x000004000600780c */ /* 0x040fe40003f06070 */
[----:B------:R-:W-:Y:S01]  /*1130*/  VIMNMX.U32 R7, PT, PT, R6, 0x400, !PT ;  /* 0x0000040006077848 */ /* 0x000fe20007fe0000 */
[----:B0-----:R-:W0:Y:S02]  /*1140*/  MUFU.RCP R9, R9 ;  /* 0x0000000900097308 */ /* 0x001e240000001000 */
[----:B0-----:R-:W-:-:S06]  /*1150*/  VIADD R4, R9, 0xffffffe ;  /* 0x0ffffffe09047836 */ /* 0x001fcc0000000000 */
[----:B------:R0:W1:Y:S02]  /*1160*/  F2I.FTZ.U32.TRUNC.NTZ R5, R4 ;  /* 0x0000000400057305 */ /* 0x000064000021f000 */
[----:B0-----:R-:W-:Y:S02]  /*1170*/  IMAD.MOV.U32 R4, RZ, RZ, RZ ;  /* 0x000000ffff047224 */ /* 0x001fe400078e00ff */
[----:B-1----:R-:W-:-:S04]  /*1180*/  IMAD.MOV R8, RZ, RZ, -R5 ;  /* 0x000000ffff087224 */ /* 0x002fc800078e0a05 */
[----:B------:R-:W-:Y:S01]  /*1190*/  IMAD R11, R8, R3, RZ ;  /* 0x00000003080b7224 */ /* 0x000fe200078e02ff */
[----:B------:R-:W-:-:S03]  /*11a0*/  SEL R8, RZ, 0x1, P0 ;  /* 0x00000001ff087807 */ /* 0x000fc60000000000 */
[----:B------:R-:W-:Y:S01]  /*11b0*/  IMAD.HI.U32 R5, R5, R11, R4 ;  /* 0x0000000b05057227 */ /* 0x000fe200078e0004 */
[----:B------:R-:W-:-:S05]  /*11c0*/  IADD3 R6, PT, PT, R7, -R6, -R8 ;  /* 0x8000000607067210 */ /* 0x000fca0007ffe808 */
[----:B------:R-:W-:-:S04]  /*11d0*/  IMAD.HI.U32 R5, R5, R6, RZ ;  /* 0x0000000605057227 */ /* 0x000fc800078e00ff */
[----:B------:R-:W-:-:S04]  /*11e0*/  IMAD.MOV R4, RZ, RZ, -R5 ;  /* 0x000000ffff047224 */ /* 0x000fc800078e0a05 */
[----:B------:R-:W-:-:S05]  /*11f0*/  IMAD R6, R3, R4, R6 ;  /* 0x0000000403067224 */ /* 0x000fca00078e0206 */
[----:B------:R-:W-:-:S13]  /*1200*/  ISETP.GE.U32.AND P0, PT, R6, R3, PT ;  /* 0x000000030600720c */ /* 0x000fda0003f06070 */
[----:B------:R-:W-:Y:S02]  /*1210*/  @P0 IMAD.IADD R6, R6, 0x1, -R3 ;  /* 0x0000000106060824 */ /* 0x000fe400078e0a03 */
[----:B------:R-:W-:-:S03]  /*1220*/  @P0 VIADD R5, R5, 0x1 ;  /* 0x0000000105050836 */ /* 0x000fc60000000000 */
[----:B------:R-:W-:-:S13]  /*1230*/  ISETP.GE.U32.AND P1, PT, R6, R3, PT ;  /* 0x000000030600720c */ /* 0x000fda0003f26070 */
[----:B------:R-:W-:Y:S01]  /*1240*/  @P1 VIADD R5, R5, 0x1 ;  /* 0x0000000105051836 */ /* 0x000fe20000000000 */
[----:B------:R-:W-:-:S05]  /*1250*/  @!P2 LOP3.LUT R5, RZ, R3, RZ, 0x33, !PT ;  /* 0x00000003ff05a212 */ /* 0x000fca00078e33ff */
[----:B------:R-:W-:-:S05]  /*1260*/  IMAD.IADD R6, R8, 0x1, R5 ;  /* 0x0000000108067824 */ /* 0x000fca00078e0205 */
[C---:B------:R-:W-:Y:S02]  /*1270*/  LOP3.LUT R4, R6.reuse, 0x3, RZ, 0xc0, !PT ;  /* 0x0000000306047812 */ /* 0x040fe400078ec0ff */
[----:B------:R-:W-:Y:S02]  /*1280*/  ISETP.GE.U32.AND P1, PT, R6, 0x3, PT ;  /* 0x000000030600780c */ /* 0x000fe40003f26070 */
[----:B------:R-:W-:-:S13]  /*1290*/  ISETP.NE.AND P0, PT, R4, 0x3, PT ;  /* 0x000000030400780c */ /* 0x000fda0003f05270 */
[----:B------:R-:W-:Y:S05]  /*12a0*/  @!P0 BRA `(.L_x_15) ;  /* 0x00000000003c8947 */ /* 0x000fea0003800000 */
[----:B------:R-:W0:Y:S01]  /*12b0*/  LDC.64 R4, c[0x0][0x390] ;  /* 0x0000e400ff047b82 */ /* 0x000e220000000a00 */
[----:B------:R-:W-:Y:S01]  /*12c0*/  VIADD R6, R6, 0x1 ;  /* 0x0000000106067836 */ /* 0x000fe20000000000 */
[----:B------:R-:W-:Y:S01]  /*12d0*/  LEA R8, R2, UR5, 0x2 ;  /* 0x0000000502087c11 */ /* 0x000fe2000f8e10ff */
[----:B------:R-:W-:-:S03]  /*12e0*/  IMAD R7, R0, 0x400, R2 ;  /* 0x0000040000077824 */ /* 0x000fc600078e0202 */
[----:B------:R-:W-:-:S05]  /*12f0*/  LOP3.LUT R6, R6, 0x3, RZ, 0xc0, !PT ;  /* 0x0000000306067812 */ /* 0x000fca00078ec0ff */
[----:B------:R-:W-:Y:S02]  /*1300*/  IMAD R2, R6, R3, R2 ;  /* 0x0000000306027224 */ /* 0x000fe400078e0202 */
[----:B------:R-:W-:Y:S02]  /*1310*/  IMAD.MOV R6, RZ, RZ, -R6 ;  /* 0x000000ffff067224 */ /* 0x000fe400078e0a06 */
[----:B0-----:R-:W-:-:S07]  /*1320*/  IMAD.WIDE.U32 R4, R7, 0x4, R4 ;  /* 0x0000000407047825 */ /* 0x001fce00078e0004 */
.L_x_16:
[----:B------:R0:W1:Y:S01]  /*1330*/  LDS R7, [R8] ;  /* 0x0000000008077984 */ /* 0x0000620000000800 */
[----:B------:R-:W-:-:S05]  /*1340*/  VIADD R6, R6, 0x1 ;  /* 0x0000000106067836 */ /* 0x000fca0000000000 */
[----:B------:R-:W-:Y:S01]  /*1350*/  ISETP.NE.AND P0, PT, R6, RZ, PT ;  /* 0x000000ff0600720c */ /* 0x000fe20003f05270 */
[C---:B0-----:R-:W-:Y:S01]  /*1360*/  IMAD R8, R3.reuse, 0x4, R8 ;  /* 0x0000000403087824 */ /* 0x041fe200078e0208 */
[----:B-1----:R0:W-:Y:S02]  /*1370*/  STG.E desc[UR8][R4.64], R7 ;  /* 0x0000000704007986 */ /* 0x0021e4000c101908 */
[----:B0-----:R-:W-:-:S09]  /*1380*/  IMAD.WIDE.U32 R4, R3, 0x4, R4 ;  /* 0x0000000403047825 */ /* 0x001fd200078e0004 */
[----:B------:R-:W-:Y:S05]  /*1390*/  @P0 BRA `(.L_x_16) ;  /* 0xfffffffc00e40947 */ /* 0x000fea000383ffff */
.L_x_15:
[----:B------:R-:W-:Y:S05]  /*13a0*/  BSYNC.RECONVERGENT B0 ;  /* 0x0000000000007941 */ /* 0x000fea0003800200 */
.L_x_14:
[----:B------:R-:W-:Y:S05]  /*13b0*/  @!P1 EXIT ;  /* 0x000000000000994d */ /* 0x000fea0003800000 */
[----:B------:R-:W0:Y:S01]  /*13c0*/  LDC.64 R4, c[0x0][0x390] ;  /* 0x0000e400ff047b82 */ /* 0x000e220000000a00 */
[----:B------:R-:W-:Y:S01]  /*13d0*/  IMAD R0, R0, 0x400, R2 ;  /* 0x0000040000007824 */ /* 0x000fe200078e0202 */
[----:B------:R-:W-:-:S03]  /*13e0*/  LEA R18, R2, UR5, 0x2 ;  /* 0x0000000502127c11 */ /* 0x000fc6000f8e10ff */
[----:B------:R-:W-:Y:S02]  /*13f0*/  IMAD.IADD R14, R0, 0x1, R3 ;  /* 0x00000001000e7824 */ /* 0x000fe400078e0203 */
[C-C-:B------:R-:W-:Y:S02]  /*1400*/  IMAD R15, R3.reuse, 0x2, R0.reuse ;  /* 0x00000002030f7824 */ /* 0x140fe400078e0200 */
[----:B------:R-:W-:-:S07]  /*1410*/  IMAD R16, R3, 0x3, R0 ;  /* 0x0000000303107824 */ /* 0x000fce00078e0200 */
.L_x_17:
[C-C-:B-1----:R-:W-:Y:S01]  /*1420*/  IMAD R19, R3.reuse, 0x4, R18.reuse ;  /* 0x0000000403137824 */ /* 0x142fe200078e0212 */
[----:B------:R1:W2:Y:S01]  /*1430*/  LDS R17, [R18] ;  /* 0x0000000012117984 */ /* 0x0002a20000000800 */
[C-C-:B------:R-:W-:Y:S02]  /*1440*/  IMAD R20, R3.reuse, 0x8, R18.reuse ;  /* 0x0000000803147824 */ /* 0x140fe400078e0212 */
[----:B------:R-:W-:Y:S02]  /*1450*/  IMAD R22, R3, 0xc, R18 ;  /* 0x0000000c03167824 */ /* 0x000fe400078e0212 */
[----:B------:R-:W3:Y:S01]  /*1460*/  LDS R19, [R19] ;  /* 0x0000000013137984 */ /* 0x000ee20000000800 */
[----:B0-----:R-:W-:-:S03]  /*1470*/  IMAD.WIDE.U32 R6, R0, 0x4, R4 ;  /* 0x0000000400067825 */ /* 0x001fc600078e0004 */
[----:B------:R-:W0:Y:S01]  /*1480*/  LDS R21, [R20] ;  /* 0x0000000014157984 */ /* 0x000e220000000800 */
[----:B------:R-:W-:-:S03]  /*1490*/  IMAD.WIDE.U32 R8, R14, 0x4, R4 ;  /* 0x000000040e087825 */ /* 0x000fc600078e0004 */
[----:B------:R-:W4:Y:S01]  /*14a0*/  LDS R23, [R22] ;  /* 0x0000000016177984 */ /* 0x000f220000000800 */
[----:B------:R-:W-:-:S04]  /*14b0*/  IMAD.WIDE.U32 R10, R15, 0x4, R4 ;  /* 0x000000040f0a7825 */ /* 0x000fc800078e0004 */
[----:B------:R-:W-:-:S04]  /*14c0*/  IMAD.WIDE.U32 R12, R16, 0x4, R4 ;  /* 0x00000004100c7825 */ /* 0x000fc800078e0004 */
[C---:B------:R-:W-:Y:S02]  /*14d0*/  IMAD R2, R3.reuse, 0x4, R2 ;  /* 0x0000000403027824 */ /* 0x040fe400078e0202 */
[C---:B------:R-:W-:Y:S02]  /*14e0*/  IMAD R14, R3.reuse, 0x4, R14 ;  /* 0x00000004030e7824 */ /* 0x040fe400078e020e */
[C---:B------:R-:W-:Y:S01]  /*14f0*/  IMAD R15, R3.reuse, 0x4, R15 ;  /* 0x00000004030f7824 */ /* 0x040fe200078e020f */
[----:B------:R-:W-:Y:S01]  /*1500*/  ISETP.GE.U32.AND P0, PT, R2, 0x400, PT ;  /* 0x000004000200780c */ /* 0x000fe20003f06070 */
[C---:B------:R-:W-:Y:S02]  /*1510*/  IMAD R16, R3.reuse, 0x4, R16 ;  /* 0x0000000403107824 */ /* 0x040fe400078e0210 */
[C---:B------:R-:W-:Y:S02]  /*1520*/  IMAD R0, R3.reuse, 0x4, R0 ;  /* 0x0000000403007824 */ /* 0x040fe400078e0200 */
[----:B-1----:R-:W-:Y:S01]  /*1530*/  IMAD R18, R3, 0x10, R18 ;  /* 0x0000001003127824 */ /* 0x002fe200078e0212 */
[----:B--2---:R1:W-:Y:S04]  /*1540*/  STG.E desc[UR8][R6.64], R17 ;  /* 0x0000001106007986 */ /* 0x0043e8000c101908 */
[----:B---3--:R1:W-:Y:S04]  /*1550*/  STG.E desc[UR8][R8.64], R19 ;  /* 0x0000001308007986 */ /* 0x0083e8000c101908 */
[----:B0-----:R1:W-:Y:S04]  /*1560*/  STG.E desc[UR8][R10.64], R21 ;  /* 0x000000150a007986 */ /* 0x0013e8000c101908 */
[----:B----4-:R1:W-:Y:S01]  /*1570*/  STG.E desc[UR8][R12.64], R23 ;  /* 0x000000170c007986 */ /* 0x0103e2000c101908 */
[----:B------:R-:W-:Y:S05]  /*1580*/  @!P0 BRA `(.L_x_17) ;  /* 0xfffffffc00a48947 */ /* 0x000fea000383ffff */
[----:B------:R-:W-:Y:S05]  /*1590*/  EXIT ;  /* 0x000000000000794d */ /* 0x000fea0003800000 */
.L_x_18:
[----:B------:R-:W-:-:S00]  /*15a0*/  BRA `(.L_x_18) ;  /* 0xfffffffc00fc7947 */ /* 0x000fc0000383ffff */
[----:B------:R-:W-:-:S00]  /*15b0*/  NOP ;  /* 0x0000000000007918 */ /* 0x000fc00000000000 */
        /* <DEDUP_REMOVED lines=12> */
.L_x_19:


//--------------------- .nv.shared._Z16bucketSortKernelPilS_S_i --------------------------
	.section	.nv.shared._Z16bucketSortKernelPilS_S_i,"aw",@nobits
	.sectionflags	@""
	.align	4
.nv.shared._Z16bucketSortKernelPilS_S_i:
	.zero		5564


//--------------------- .nv.shared.reserved.0     --------------------------
	.section	.nv.shared.reserved.0,"aw",@nobits
	.weak		__nv_reservedSMEM_offset_0_alias
	.size		__nv_reservedSMEM_offset_0_alias, 0, 64
	.other		__nv_reservedSMEM_offset_0_alias,@"STO_CUDA_RESERVED_SHARED STV_DEFAULT"
__nv_reservedSMEM_offset_0_alias:
	.zero		0
	.zero		64


//--------------------- .nv.constant0._Z16bucketSortKernelPilS_S_i --------------------------
	.section	.nv.constant0._Z16bucketSortKernelPilS_S_i,"a",@progbits
	.sectionflags	@""
	.align	4
.nv.constant0._Z16bucketSortKernelPilS_S_i:
	.zero		932


//--------------------- SYMBOLS --------------------------

	.type		.nv.reservedSmem.offset0,@object
	.size		.nv.reservedSmem.offset0,0x4
	.type		.nv.reservedSmem.cap,@object
	.size		.nv.reservedSmem.cap,0x4
